	.headerflags	@"EF_CUDA_TEXMODE_UNIFIED EF_CUDA_64BIT_ADDRESS EF_CUDA_SM86 EF_CUDA_VIRTUAL_SM(EF_CUDA_SM86)"
	.elftype	@"ET_EXEC"


//--------------------- .nv.info                  --------------------------
	.section	.nv.info,"",@"SHT_CUDA_INFO"
	.align	4


	//----- nvinfo : EIATTR_REGCOUNT
	.align		4
        /*0000*/ 	.byte	0x04, 0x2f
        /*0002*/ 	.short	(.L_1 - .L_0)
	.align		4
.L_0:
        /*0004*/ 	.word	index@(triton_per_fused__softmax_add_6)
        /*0008*/ 	.word	0x00000011


	//----- nvinfo : EIATTR_FRAME_SIZE
	.align		4
.L_1:
        /*000c*/ 	.byte	0x04, 0x11
        /*000e*/ 	.short	(.L_3 - .L_2)
	.align		4
.L_2:
        /*0010*/ 	.word	index@(triton_per_fused__softmax_add_6)
        /*0014*/ 	.word	0x00000000


	//----- nvinfo : EIATTR_MIN_STACK_SIZE
	.align		4
.L_3:
        /*0018*/ 	.byte	0x04, 0x12
        /*001a*/ 	.short	(.L_5 - .L_4)
	.align		4
.L_4:
        /*001c*/ 	.word	index@(triton_per_fused__softmax_add_6)
        /*0020*/ 	.word	0x00000000
.L_5:


//--------------------- .nv.info.triton_per_fused__softmax_add_6 --------------------------
	.section	.nv.info.triton_per_fused__softmax_add_6,"",@"SHT_CUDA_INFO"
	.sectionflags	@""
	.align	4


	//----- nvinfo : EIATTR_CUDA_API_VERSION
	.align		4
        /*0000*/ 	.byte	0x04, 0x37
        /*0002*/ 	.short	(.L_7 - .L_6)
.L_6:
        /*0004*/ 	.word	0x00000080


	//----- nvinfo : EIATTR_SW2861232_WAR
	.align		4
.L_7:
        /*0008*/ 	.byte	0x01, 0x35
	.zero		2


	//----- nvinfo : EIATTR_PARAM_CBANK
	.align		4
        /*000c*/ 	.byte	0x04, 0x0a
        /*000e*/ 	.short	(.L_9 - .L_8)
	.align		4
.L_8:
        /*0010*/ 	.word	index@(.nv.constant0.triton_per_fused__softmax_add_6)
        /*0014*/ 	.short	0x0160
        /*0016*/ 	.short	0x0028


	//----- nvinfo : EIATTR_CBANK_PARAM_SIZE
	.align		4
.L_9:
        /*0018*/ 	.byte	0x03, 0x19
        /*001a*/ 	.short	0x0028


	//----- nvinfo : EIATTR_KPARAM_INFO
	.align		4
        /*001c*/ 	.byte	0x04, 0x17
        /*001e*/ 	.short	(.L_11 - .L_10)
.L_10:
        /*0020*/ 	.word	0x00000000
        /*0024*/ 	.short	0x0005
        /*0026*/ 	.short	0x0020
        /*0028*/ 	.byte	0x00, 0xf4, 0x21, 0x00


	//----- nvinfo : EIATTR_KPARAM_INFO
	.align		4
.L_11:
        /*002c*/ 	.byte	0x04, 0x17
        /*002e*/ 	.short	(.L_13 - .L_12)
.L_12:
        /*0030*/ 	.word	0x00000000
        /*0034*/ 	.short	0x0004
        /*0036*/ 	.short	0x001c
        /*0038*/ 	.byte	0x00, 0xf0, 0x11, 0x00


	//----- nvinfo : EIATTR_KPARAM_INFO
	.align		4
.L_13:
        /*003c*/ 	.byte	0x04, 0x17
        /*003e*/ 	.short	(.L_15 - .L_14)
.L_14:
        /*0040*/ 	.word	0x00000000
        /*0044*/ 	.short	0x0003
        /*0046*/ 	.short	0x0018
        /*0048*/ 	.byte	0x00, 0xf0, 0x11, 0x00


	//----- nvinfo : EIATTR_KPARAM_INFO
	.align		4
.L_15:
        /*004c*/ 	.byte	0x04, 0x17
        /*004e*/ 	.short	(.L_17 - .L_16)
.L_16:
        /*0050*/ 	.word	0x00000000
        /*0054*/ 	.short	0x0002
        /*0056*/ 	.short	0x0010
        /*0058*/ 	.byte	0x00, 0xf4, 0x21, 0x00


	//----- nvinfo : EIATTR_KPARAM_INFO
	.align		4
.L_17:
        /*005c*/ 	.byte	0x04, 0x17
        /*005e*/ 	.short	(.L_19 - .L_18)
.L_18:
        /*0060*/ 	.word	0x00000000
        /*0064*/ 	.short	0x0001
        /*0066*/ 	.short	0x0008
        /*0068*/ 	.byte	0x00, 0xf4, 0x21, 0x00


	//----- nvinfo : EIATTR_KPARAM_INFO
	.align		4
.L_19:
        /*006c*/ 	.byte	0x04, 0x17
        /*006e*/ 	.short	(.L_21 - .L_20)
.L_20:
        /*0070*/ 	.word	0x00000000
        /*0074*/ 	.short	0x0000
        /*0076*/ 	.short	0x0000
        /*0078*/ 	.byte	0x00, 0xf4, 0x21, 0x00


	//----- nvinfo : EIATTR_MAXREG_COUNT
	.align		4
.L_21:
        /*007c*/ 	.byte	0x03, 0x1b
        /*007e*/ 	.short	0x00ff


	//----- nvinfo : EIATTR_COOP_GROUP_MASK_REGIDS
	.align		4
        /*0080*/ 	.byte	0x04, 0x29
        /*0082*/ 	.short	(.L_23 - .L_22)


	//   ....[0]....
.L_22:
        /*0084*/ 	.word	0xffffffff


	//   ....[1]....
        /*0088*/ 	.word	0xffffffff


	//   ....[2]....
        /*008c*/ 	.word	0xffffffff


	//   ....[3]....
        /*0090*/ 	.word	0xffffffff


	//   ....[4]....
        /*0094*/ 	.word	0xffffffff


	//   ....[5]....
        /*0098*/ 	.word	0xffffffff


	//   ....[6]....
        /*009c*/ 	.word	0xffffffff


	//   ....[7]....
        /*00a0*/ 	.word	0xffffffff


	//   ....[8]....
        /*00a4*/ 	.word	0xffffffff


	//   ....[9]....
        /*00a8*/ 	.word	0xffffffff


	//   ....[10]....
        /*00ac*/ 	.word	0xffffffff


	//   ....[11]....
        /*00b0*/ 	.word	0xffffffff


	//----- nvinfo : EIATTR_COOP_GROUP_INSTR_OFFSETS
	.align		4
.L_23:
        /*00b4*/ 	.byte	0x04, 0x28
        /*00b6*/ 	.short	(.L_25 - .L_24)


	//   ....[0]....
.L_24:
        /*00b8*/ 	.word	0x00000180


	//   ....[1]....
        /*00bc*/ 	.word	0x000001c0


	//   ....[2]....
        /*00c0*/ 	.word	0x00000200


	//   ....[3]....
        /*00c4*/ 	.word	0x00000240


	//   ....[4]....
        /*00c8*/ 	.word	0x00000290


	//   ....[5]....
        /*00cc*/ 	.word	0x00000320


	//   ....[6]....
        /*00d0*/ 	.word	0x00000420


	//   ....[7]....
        /*00d4*/ 	.word	0x00000440


	//   ....[8]....
        /*00d8*/ 	.word	0x00000460


	//   ....[9]....
        /*00dc*/ 	.word	0x00000480


	//   ....[10]....
        /*00e0*/ 	.word	0x000004a0


	//   ....[11]....
        /*00e4*/ 	.word	0x00000500


	//----- nvinfo : EIATTR_EXIT_INSTR_OFFSETS
	.align		4
.L_25:
        /*00e8*/ 	.byte	0x04, 0x1c
        /*00ea*/ 	.short	(.L_27 - .L_26)


	//   ....[0]....
.L_26:
        /*00ec*/ 	.word	0x000005d0


	//   ....[1]....
        /*00f0*/ 	.word	0x000005f0


	//----- nvinfo : EIATTR_REQNTID
	.align		4
.L_27:
        /*00f4*/ 	.byte	0x04, 0x10
        /*00f6*/ 	.short	(.L_29 - .L_28)
.L_28:
        /*00f8*/ 	.word	0x00000040
        /*00fc*/ 	.word	0x00000001
        /*0100*/ 	.word	0x00000001
.L_29:


//--------------------- .nv.callgraph             --------------------------
	.section	.nv.callgraph,"",@"SHT_CUDA_CALLGRAPH"
	.align	4
	.sectionentsize	8
	.align		4
        /*0000*/ 	.word	0x00000000
	.align		4
        /*0004*/ 	.word	0xffffffff
	.align		4
        /*0008*/ 	.word	0x00000000
	.align		4
        /*000c*/ 	.word	0xfffffffe
	.align		4
        /*0010*/ 	.word	0x00000000
	.align		4
        /*0014*/ 	.word	0xfffffffd
	.align		4
        /*0018*/ 	.word	0x00000000
	.align		4
        /*001c*/ 	.word	0xfffffffc


//--------------------- .nv.rel.action            --------------------------
	.section	.nv.rel.action,"",@"SHT_CUDA_RELOCINFO"
	.align	8
	.sectionentsize	8
        /*0000*/ 	.byte	0x73, 0x00, 0x00, 0x00, 0x00, 0x00, 0x00, 0x00, 0x00, 0x00, 0x00, 0x11, 0x25, 0x00, 0x05, 0x36


//--------------------- .nv.constant0.triton_per_fused__softmax_add_6 --------------------------
	.section	.nv.constant0.triton_per_fused__softmax_add_6,"a",@progbits
	.sectionflags	@""
	.align	4
.nv.constant0.triton_per_fused__softmax_add_6:
	.zero		392


//--------------------- .text.triton_per_fused__softmax_add_6 --------------------------
	.section	.text.triton_per_fused__softmax_add_6,"ax",@progbits
	.sectionflags	@"SHF_BARRIERS=1"
	.sectioninfo	@"SHI_REGISTERS=17"
	.align	128
        .global         triton_per_fused__softmax_add_6
        .type           triton_per_fused__softmax_add_6,@function
        .size           triton_per_fused__softmax_add_6,(.L_x_1 - triton_per_fused__softmax_add_6)
        .other          triton_per_fused__softmax_add_6,@"STO_CUDA_ENTRY STV_DEFAULT"
triton_per_fused__softmax_add_6:
.text.triton_per_fused__softmax_add_6:
[----:B------:R-:W-:Y:S02]  /*0000*/  IMAD.MOV.U32 R1, RZ, RZ, c[0x0][0x28] ;  /* 0x00000a00ff017624 */ /* 0x000fe400078e00ff */
[----:B------:R-:W0:Y:S01]  /*0010*/  S2R R7, SR_CTAID.X ;  /* 0x0000000000077919 */ /* 0x000e220000002500 */
[----:B------:R-:W-:Y:S01]  /*0020*/  IMAD.MOV.U32 R13, RZ, RZ, 0x4 ;  /* 0x00000004ff0d7424 */ /* 0x000fe200078e00ff */
[----:B------:R-:W-:Y:S02]  /*0030*/  ULDC.64 UR4, c[0x0][0x118] ;  /* 0x0000460000047ab9 */ /* 0x000fe40000000a00 */
[----:B------:R-:W1:Y:S01]  /*0040*/  S2R R12, SR_TID.X ;  /* 0x00000000000c7919 */ /* 0x000e620000002100 */
[----:B0-----:R-:W-:Y:S01]  /*0050*/  IMAD.HI.U32 R2, R7, 0x51eb851f, RZ ;  /* 0x51eb851f07027827 */ /* 0x001fe200078e00ff */
[----:B-1----:R-:W-:-:S04]  /*0060*/  LOP3.LUT R0, R12, 0x3f, RZ, 0xc0, !PT ;  /* 0x0000003f0c007812 */ /* 0x002fc800078ec0ff */
[----:B------:R-:W-:Y:S02]  /*0070*/  SHF.R.U32.HI R2, RZ, 0x4, R2 ;  /* 0x00000004ff027819 */ /* 0x000fe40000011602 */
[----:B------:R-:W-:-:S03]  /*0080*/  ISETP.GE.U32.AND P0, PT, R0, 0x32, PT ;  /* 0x000000320000780c */ /* 0x000fc60003f06070 */
[----:B------:R-:W-:Y:S01]  /*0090*/  IMAD R3, R2, -0x32, R7 ;  /* 0xffffffce02037824 */ /* 0x000fe200078e0207 */
[----:B------:R-:W-:-:S03]  /*00a0*/  ISETP.LT.U32.AND P0, PT, R7, 0x190, !P0 ;  /* 0x000001900700780c */ /* 0x000fc60004701070 */
[--C-:B------:R-:W-:Y:S02]  /*00b0*/  IMAD R5, R3, 0x32, R0.reuse ;  /* 0x0000003203057824 */ /* 0x100fe400078e0200 */
[----:B------:R-:W-:Y:S02]  /*00c0*/  IMAD R3, R7, 0x32, R0 ;  /* 0x0000003207037824 */ /* 0x000fe400078e0200 */
[----:B------:R-:W-:Y:S02]  /*00d0*/  IMAD R6, R2, 0x9e0, R5 ;  /* 0x000009e002067824 */ /* 0x000fe400078e0205 */
[----:B------:R-:W-:Y:S02]  /*00e0*/  IMAD.MOV.U32 R0, RZ, RZ, RZ ;  /* 0x000000ffff007224 */ /* 0x000fe400078e00ff */
[----:B------:R-:W-:Y:S02]  /*00f0*/  IMAD.MOV.U32 R7, RZ, RZ, RZ ;  /* 0x000000ffff077224 */ /* 0x000fe400078e00ff */
[----:B------:R-:W-:-:S04]  /*0100*/  IMAD.WIDE R2, R3, R13, c[0x0][0x160] ;  /* 0x0000580003027625 */ /* 0x000fc800078e020d */
[----:B------:R-:W-:Y:S01]  /*0110*/  IMAD.WIDE R4, R6, R13, c[0x0][0x168] ;  /* 0x00005a0006047625 */ /* 0x000fe200078e020d */
[----:B------:R0:W2:Y:S04]  /*0120*/  @P0 LDG.E R0, [R2.64] ;  /* 0x0000000402000981 */ /* 0x0000a8000c1e1900 */
[----:B------:R-:W2:Y:S01]  /*0130*/  @P0 LDG.E R7, [R4.64] ;  /* 0x0000000404070981 */ /* 0x000ea2000c1e1900 */
[----:B0-----:R-:W-:Y:S01]  /*0140*/  SHF.R.U32.HI R2, RZ, 0x3, R12 ;  /* 0x00000003ff027819 */ /* 0x001fe2000001160c */
[----:B--2---:R-:W-:-:S05]  /*0150*/  FADD R9, R7, R0 ;  /* 0x0000000007097221 */ /* 0x004fca0000000000 */
[----:B------:R-:W-:-:S04]  /*0160*/  FSEL R0, R9, -INF , P0 ;  /* 0xff80000009007808 */ /* 0x000fc80000000000 */
[C---:B------:R-:W-:Y:S01]  /*0170*/  FSETP.NAN.AND P2, PT, R0.reuse, R0, PT ;  /* 0x000000000000720b */ /* 0x040fe20003f48000 */
[----:B------:R-:W0:Y:S02]  /*0180*/  SHFL.BFLY PT, R7, R0, 0x10, 0x1f ;  /* 0x0e001f0000077f89 */ /* 0x000e2400000e0000 */
[----:B0-----:R-:W-:-:S13]  /*0190*/  FSETP.GT.AND P1, PT, R0, R7, PT ;  /* 0x000000070000720b */ /* 0x001fda0003f24000 */
[----:B------:R-:W-:-:S04]  /*01a0*/  @!P1 FSEL R0, R0, R7, P2 ;  /* 0x0000000700009208 */ /* 0x000fc80001000000 */
        /* <DEDUP_REMOVED lines=11> */
[----:B------:R-:W-:Y:S02]  /*0260*/  @!P1 FSEL R0, R0, R3, P2 ;  /* 0x0000000300009208 */ /* 0x000fe40001000000 */
[----:B------:R-:W-:Y:S02]  /*0270*/  LOP3.LUT P2, RZ, R12, 0x1f, RZ, 0xc0, !PT ;  /* 0x0000001f0cff7812 */ /* 0x000fe4000784c0ff */
[----:B------:R-:W-:Y:S01]  /*0280*/  FSETP.NAN.AND P4, PT, R0, R0, PT ;  /* 0x000000000000720b */ /* 0x000fe20003f88000 */
[----:B------:R-:W0:Y:S01]  /*0290*/  SHFL.BFLY PT, R3, R0, 0x1, 0x1f ;  /* 0x0c201f0000037f89 */ /* 0x000e2200000e0000 */
[----:B------:R-:W-:Y:S02]  /*02a0*/  ISETP.GE.U32.AND P1, PT, R12, 0x2, PT ;  /* 0x000000020c00780c */ /* 0x000fe40003f26070 */
[----:B0-----:R-:W-:-:S13]  /*02b0*/  FSETP.GT.AND P3, PT, R0, R3, PT ;  /* 0x000000030000720b */ /* 0x001fda0003f64000 */
[----:B------:R-:W-:Y:S02]  /*02c0*/  @!P3 SEL R0, R0, R3, P4 ;  /* 0x000000030000b207 */ /* 0x000fe40002000000 */
[----:B------:R-:W-:Y:S02]  /*02d0*/  LOP3.LUT R3, R2, 0x4, RZ, 0xc0, !PT ;  /* 0x0000000402037812 */ /* 0x000fe400078ec0ff */
[----:B------:R-:W-:-:S03]  /*02e0*/  ISETP.NE.AND P3, PT, R12, RZ, PT ;  /* 0x000000ff0c00720c */ /* 0x000fc60003f65270 */
[----:B------:R-:W-:Y:S04]  /*02f0*/  @!P2 STS [R3], R0 ;  /* 0x000000000300a388 */ /* 0x000fe80000000800 */
[----:B------:R-:W-:Y:S06]  /*0300*/  BAR.SYNC.DEFER_BLOCKING 0x0 ;  /* 0x0000000000007b1d */ /* 0x000fec0000010000 */
[----:B------:R-:W0:Y:S04]  /*0310*/  @!P1 LDS R8, [R12.X4] ;  /* 0x000000000c089984 */ /* 0x000e280000004800 */
[----:B0-----:R-:W0:Y:S01]  /*0320*/  SHFL.BFLY PT, R5, R8, 0x1, 0x1f ;  /* 0x0c201f0008057f89 */ /* 0x001e2200000e0000 */
[----:B------:R-:W-:-:S02]  /*0330*/  FSETP.NAN.AND P5, PT, R8, R8, PT ;  /* 0x000000080800720b */ /* 0x000fc40003fa8000 */
[----:B0-----:R-:W-:-:S04]  /*0340*/  FSETP.GT.AND P4, PT, R8, R5, PT ;  /* 0x000000050800720b */ /* 0x001fc80003f84000 */
[----:B------:R-:W-:-:S04]  /*0350*/  SEL R5, R8, R5, P4 ;  /* 0x0000000508057207 */ /* 0x000fc80002000000 */
[----:B------:R-:W-:-:S05]  /*0360*/  SEL R5, R8, R5, P5 ;  /* 0x0000000508057207 */ /* 0x000fca0002800000 */
[----:B------:R-:W-:Y:S04]  /*0370*/  @!P3 STS [R12.X4], R5 ;  /* 0x000000050c00b388 */ /* 0x000fe80000004800 */
[----:B------:R-:W-:Y:S06]  /*0380*/  BAR.SYNC.DEFER_BLOCKING 0x0 ;  /* 0x0000000000007b1d */ /* 0x000fec0000010000 */
[----:B------:R-:W0:Y:S02]  /*0390*/  LDS R0, [RZ] ;  /* 0x00000000ff007984 */ /* 0x000e240000000800 */
[----:B0-----:R-:W-:-:S04]  /*03a0*/  FADD R0, R9, -R0 ;  /* 0x8000000009007221 */ /* 0x001fc80000000000 */
[----:B------:R-:W-:Y:S01]  /*03b0*/  FMUL R0, R0, 1.4426950216293334961 ;  /* 0x3fb8aa3b00007820 */ /* 0x000fe20000400000 */
[----:B------:R-:W-:Y:S04]  /*03c0*/  BAR.SYNC.DEFER_BLOCKING 0x0 ;  /* 0x0000000000007b1d */ /* 0x000fe80000010000 */
[----:B------:R-:W-:-:S13]  /*03d0*/  FSETP.GEU.AND P4, PT, R0, -126, PT ;  /* 0xc2fc00000000780b */ /* 0x000fda0003f8e000 */
[----:B------:R-:W-:-:S04]  /*03e0*/  @!P4 FMUL R0, R0, 0.5 ;  /* 0x3f0000000000c820 */ /* 0x000fc80000400000 */
[----:B------:R-:W0:Y:S02]  /*03f0*/  MUFU.EX2 R4, R0 ;  /* 0x0000000000047308 */ /* 0x000e240000000800 */
[----:B0-----:R-:W-:-:S05]  /*0400*/  @!P4 FMUL R4, R4, R4 ;  /* 0x000000040404c220 */ /* 0x001fca0000400000 */
[----:B------:R-:W-:-:S05]  /*0410*/  FSEL R2, R4, RZ, P0 ;  /* 0x000000ff04027208 */ /* 0x000fca0000000000 */
[----:B------:R-:W0:Y:S02]  /*0420*/  SHFL.BFLY PT, R7, R2, 0x10, 0x1f ;  /* 0x0e001f0002077f89 */ /* 0x000e2400000e0000 */
[----:B0-----:R-:W-:-:S05]  /*0430*/  FADD R7, R2, R7 ;  /* 0x0000000702077221 */ /* 0x001fca0000000000 */
        /* <DEDUP_REMOVED lines=8> */
[----:B------:R0:W-:Y:S04]  /*04c0*/  @!P2 STS [R3], R14 ;  /* 0x0000000e0300a388 */ /* 0x0001e80000000800 */
[----:B------:R-:W-:Y:S01]  /*04d0*/  BAR.SYNC.DEFER_BLOCKING 0x0 ;  /* 0x0000000000007b1d */ /* 0x000fe20000010000 */
[----:B0-----:R-:W-:-:S05]  /*04e0*/  IMAD.WIDE R2, R6, R13, c[0x0][0x170] ;  /* 0x00005c0006027625 */ /* 0x001fca00078e020d */
[----:B------:R-:W0:Y:S04]  /*04f0*/  @!P1 LDS R11, [R12.X4] ;  /* 0x000000000c0b9984 */ /* 0x000e280000004800 */
[----:B0-----:R-:W0:Y:S02]  /*0500*/  SHFL.BFLY PT, R0, R11, 0x1, 0x1f ;  /* 0x0c201f000b007f89 */ /* 0x001e2400000e0000 */
[----:B0-----:R-:W-:-:S05]  /*0510*/  FADD R0, R11, R0 ;  /* 0x000000000b007221 */ /* 0x001fca0000000000 */
[----:B------:R-:W-:Y:S04]  /*0520*/  @!P3 STS [R12.X4], R0 ;  /* 0x000000000c00b388 */ /* 0x000fe80000004800 */
[----:B------:R-:W-:Y:S06]  /*0530*/  BAR.SYNC.DEFER_BLOCKING 0x0 ;  /* 0x0000000000007b1d */ /* 0x000fec0000010000 */
[----:B------:R-:W0:Y:S02]  /*0540*/  LDS R5, [RZ] ;  /* 0x00000000ff057984 */ /* 0x000e240000000800 */
[----:B0-----:R-:W-:-:S02]  /*0550*/  FSETP.GT.AND P1, PT, |R5|, 8.50705917302346158658e+37, PT ;  /* 0x7e8000000500780b */ /* 0x001fc40003f24200 */
[----:B------:R-:W-:-:S11]  /*0560*/  FSETP.GEU.AND P2, PT, |R5|, 1.175494350822287508e-38, PT ;  /* 0x008000000500780b */ /* 0x000fd60003f4e200 */
[----:B------:R-:W-:Y:S01]  /*0570*/  @P1 FMUL R5, R5, 0.25 ;  /* 0x3e80000005051820 */ /* 0x000fe20000400000 */
[----:B------:R-:W-:-:S03]  /*0580*/  @P1 FMUL R4, R4, 0.25 ;  /* 0x3e80000004041820 */ /* 0x000fc60000400000 */
[----:B------:R-:W-:Y:S01]  /*0590*/  @!P2 FMUL R5, R5, 16777216 ;  /* 0x4b8000000505a820 */ /* 0x000fe20000400000 */
[----:B------:R-:W-:-:S05]  /*05a0*/  @!P2 FMUL R4, R4, 16777216 ;  /* 0x4b8000000404a820 */ /* 0x000fca0000400000 */
[----:B------:R-:W0:Y:S02]  /*05b0*/  MUFU.RCP R5, R5 ;  /* 0x0000000500057308 */ /* 0x000e240000001000 */
[----:B0-----:R-:W-:Y:S01]  /*05c0*/  FMUL R7, R5, R4 ;  /* 0x0000000405077220 */ /* 0x001fe20000400000 */
[----:B------:R-:W-:Y:S06]  /*05d0*/  @!P0 EXIT ;  /* 0x000000000000894d */ /* 0x000fec0003800000 */
[----:B------:R-:W-:Y:S01]  /*05e0*/  STG.E [R2.64], R7 ;  /* 0x0000000702007986 */ /* 0x000fe2000c101904 */
[----:B------:R-:W-:Y:S05]  /*05f0*/  EXIT ;  /* 0x000000000000794d */ /* 0x000fea0003800000 */
.L_x_0:
[----:B------:R-:W-:-:S00]  /*0600*/  BRA `(.L_x_0) ;  /* 0xfffffff000007947 */ /* 0x000fc0000383ffff */
[----:B------:R-:W-:-:S00]  /*0610*/  NOP ;  /* 0x0000000000007918 */ /* 0x000fc00000000000 */
        /* <DEDUP_REMOVED lines=14> */
.L_x_1:


//--------------------- .nv.shared.triton_per_fused__softmax_add_6 --------------------------
	.section	.nv.shared.triton_per_fused__softmax_add_6,"aw",@nobits
	.sectionflags	@""
	.align	16
